	.headerflags	@"EF_CUDA_TEXMODE_UNIFIED EF_CUDA_64BIT_ADDRESS EF_CUDA_ACCELERATORS EF_CUDA_SM90 EF_CUDA_VIRTUAL_SM(EF_CUDA_SM90)"
	.elftype	@"ET_EXEC"


//--------------------- .nv.info                  --------------------------
	.section	.nv.info,"",@"SHT_CUDA_INFO"
	.align	4


	//----- nvinfo : EIATTR_REGCOUNT
	.align		4
        /*0000*/ 	.byte	0x04, 0x2f
        /*0002*/ 	.short	(.L_3 - .L_2)
	.align		4
.L_2:
        /*0004*/ 	.word	index@(triton_poi_fused__native_batch_norm_legit_no_training_relu_30)
        /*0008*/ 	.word	0x00000012


	//----- nvinfo : EIATTR_MIN_STACK_SIZE
	.align		4
.L_3:
        /*000c*/ 	.byte	0x04, 0x12
        /*000e*/ 	.short	(.L_5 - .L_4)
	.align		4
.L_4:
        /*0010*/ 	.word	index@(triton_poi_fused__native_batch_norm_legit_no_training_relu_30)
        /*0014*/ 	.word	0x00000000


	//----- nvinfo : EIATTR_FRAME_SIZE
	.align		4
.L_5:
        /*0018*/ 	.byte	0x04, 0x11
        /*001a*/ 	.short	(.L_7 - .L_6)
	.align		4
.L_6:
        /*001c*/ 	.word	index@(triton_poi_fused__native_batch_norm_legit_no_training_relu_30)
        /*0020*/ 	.word	0x00000000


	//----- nvinfo : EIATTR_MIN_STACK_SIZE
	.align		4
.L_7:
        /*0024*/ 	.byte	0x04, 0x12
        /*0026*/ 	.short	(.L_9 - .L_8)
	.align		4
.L_8:
        /*0028*/ 	.word	index@(triton_poi_fused__native_batch_norm_legit_no_training_relu_30)
        /*002c*/ 	.word	0x00000000
.L_9:


//--------------------- .nv.info.triton_poi_fused__native_batch_norm_legit_no_training_relu_30 --------------------------
	.section	.nv.info.triton_poi_fused__native_batch_norm_legit_no_training_relu_30,"",@"SHT_CUDA_INFO"
	.sectionflags	@""
	.align	4


	//----- nvinfo : EIATTR_CUDA_API_VERSION
	.align		4
        /*0000*/ 	.byte	0x04, 0x37
        /*0002*/ 	.short	(.L_11 - .L_10)
.L_10:
        /*0004*/ 	.word	0x0000007c


	//----- nvinfo : EIATTR_KPARAM_INFO
	.align		4
.L_11:
        /*0008*/ 	.byte	0x04, 0x17
        /*000a*/ 	.short	(.L_13 - .L_12)
.L_12:
        /*000c*/ 	.word	0x00000000
        /*0010*/ 	.short	0x0006
        /*0012*/ 	.short	0x0030
        /*0014*/ 	.byte	0x00, 0xf0, 0x11, 0x00


	//----- nvinfo : EIATTR_KPARAM_INFO
	.align		4
.L_13:
        /*0018*/ 	.byte	0x04, 0x17
        /*001a*/ 	.short	(.L_15 - .L_14)
.L_14:
        /*001c*/ 	.word	0x00000000
        /*0020*/ 	.short	0x0005
        /*0022*/ 	.short	0x0028
        /*0024*/ 	.byte	0x00, 0xf4, 0x21, 0x00


	//----- nvinfo : EIATTR_KPARAM_INFO
	.align		4
.L_15:
        /*0028*/ 	.byte	0x04, 0x17
        /*002a*/ 	.short	(.L_17 - .L_16)
.L_16:
        /*002c*/ 	.word	0x00000000
        /*0030*/ 	.short	0x0004
        /*0032*/ 	.short	0x0020
        /*0034*/ 	.byte	0x00, 0xf4, 0x21, 0x00


	//----- nvinfo : EIATTR_KPARAM_INFO
	.align		4
.L_17:
        /*0038*/ 	.byte	0x04, 0x17
        /*003a*/ 	.short	(.L_19 - .L_18)
.L_18:
        /*003c*/ 	.word	0x00000000
        /*0040*/ 	.short	0x0003
        /*0042*/ 	.short	0x0018
        /*0044*/ 	.byte	0x00, 0xf4, 0x21, 0x00


	//----- nvinfo : EIATTR_KPARAM_INFO
	.align		4
.L_19:
        /*0048*/ 	.byte	0x04, 0x17
        /*004a*/ 	.short	(.L_21 - .L_20)
.L_20:
        /*004c*/ 	.word	0x00000000
        /*0050*/ 	.short	0x0002
        /*0052*/ 	.short	0x0010
        /*0054*/ 	.byte	0x00, 0xf4, 0x21, 0x00


	//----- nvinfo : EIATTR_KPARAM_INFO
	.align		4
.L_21:
        /*0058*/ 	.byte	0x04, 0x17
        /*005a*/ 	.short	(.L_23 - .L_22)
.L_22:
        /*005c*/ 	.word	0x00000000
        /*0060*/ 	.short	0x0001
        /*0062*/ 	.short	0x0008
        /*0064*/ 	.byte	0x00, 0xf4, 0x21, 0x00


	//----- nvinfo : EIATTR_KPARAM_INFO
	.align		4
.L_23:
        /*0068*/ 	.byte	0x04, 0x17
        /*006a*/ 	.short	(.L_25 - .L_24)
.L_24:
        /*006c*/ 	.word	0x00000000
        /*0070*/ 	.short	0x0000
        /*0072*/ 	.short	0x0000
        /*0074*/ 	.byte	0x00, 0xf4, 0x21, 0x00


	//----- nvinfo : EIATTR_SPARSE_MMA_MASK
	.align		4
.L_25:
        /*0078*/ 	.byte	0x03, 0x50
        /*007a*/ 	.short	0x0000


	//----- nvinfo : EIATTR_MAXREG_COUNT
	.align		4
        /*007c*/ 	.byte	0x03, 0x1b
        /*007e*/ 	.short	0x00ff


	//----- nvinfo : EIATTR_EXIT_INSTR_OFFSETS
	.align		4
        /*0080*/ 	.byte	0x04, 0x1c
        /*0082*/ 	.short	(.L_27 - .L_26)


	//   ....[0]....
.L_26:
        /*0084*/ 	.word	0x000004c0


	//----- nvinfo : EIATTR_REQNTID
	.align		4
.L_27:
        /*0088*/ 	.byte	0x04, 0x10
        /*008a*/ 	.short	(.L_29 - .L_28)
.L_28:
        /*008c*/ 	.word	0x00000080
        /*0090*/ 	.word	0x00000001
        /*0094*/ 	.word	0x00000001


	//----- nvinfo : EIATTR_CBANK_PARAM_SIZE
	.align		4
.L_29:
        /*0098*/ 	.byte	0x03, 0x19
        /*009a*/ 	.short	0x0034


	//----- nvinfo : EIATTR_PARAM_CBANK
	.align		4
        /*009c*/ 	.byte	0x04, 0x0a
        /*009e*/ 	.short	(.L_31 - .L_30)
	.align		4
.L_30:
        /*00a0*/ 	.word	index@(.nv.constant0.triton_poi_fused__native_batch_norm_legit_no_training_relu_30)
        /*00a4*/ 	.short	0x0210
        /*00a6*/ 	.short	0x0034


	//----- nvinfo : EIATTR_SW_WAR
	.align		4
.L_31:
        /*00a8*/ 	.byte	0x04, 0x36
        /*00aa*/ 	.short	(.L_33 - .L_32)
.L_32:
        /*00ac*/ 	.word	0x00000008
.L_33:


//--------------------- .nv.callgraph             --------------------------
	.section	.nv.callgraph,"",@"SHT_CUDA_CALLGRAPH"
	.align	4
	.sectionentsize	8
	.align		4
        /*0000*/ 	.word	0x00000000
	.align		4
        /*0004*/ 	.word	0xffffffff
	.align		4
        /*0008*/ 	.word	0x00000000
	.align		4
        /*000c*/ 	.word	0xfffffffe
	.align		4
        /*0010*/ 	.word	0x00000000
	.align		4
        /*0014*/ 	.word	0xfffffffd
	.align		4
        /*0018*/ 	.word	0x00000000
	.align		4
        /*001c*/ 	.word	0xfffffffc


//--------------------- .nv.constant4             --------------------------
	.section	.nv.constant4,"a",@progbits
	.align	8
	.align		8
.nv.constant4:
        /*0000*/ 	.dword	_$_str
	.align		8
        /*0008*/ 	.dword	_$_str_$_2


//--------------------- .text.triton_poi_fused__native_batch_norm_legit_no_training_relu_30 --------------------------
	.section	.text.triton_poi_fused__native_batch_norm_legit_no_training_relu_30,"ax",@progbits
	.align	128
        .global         triton_poi_fused__native_batch_norm_legit_no_training_relu_30
        .type           triton_poi_fused__native_batch_norm_legit_no_training_relu_30,@function
        .size           triton_poi_fused__native_batch_norm_legit_no_training_relu_30,(.L_x_1 - triton_poi_fused__native_batch_norm_legit_no_training_relu_30)
        .other          triton_poi_fused__native_batch_norm_legit_no_training_relu_30,@"STO_CUDA_ENTRY STV_DEFAULT"
triton_poi_fused__native_batch_norm_legit_no_training_relu_30:
.text.triton_poi_fused__native_batch_norm_legit_no_training_relu_30:
[----:B------:R-:W-:Y:S01]  /*0000*/  LDC R1, c[0x0][0x28] ;  /* 0x00000a00ff017b82 */ /* 0x000fe20000000800 */
[----:B------:R-:W1:Y:S01]  /*0010*/  S2R R0, SR_TID.X ;  /* 0x0000000000007919 */ /* 0x000e620000002100 */
[----:B------:R-:W-:Y:S01]  /*0020*/  ULDC.64 UR4, c[0x0][0x208] ;  /* 0x0000820000047ab9 */ /* 0x000fe20000000a00 */
[----:B------:R-:W2:Y:S01]  /*0030*/  S2R R5, SR_CTAID.X ;  /* 0x0000000000057919 */ /* 0x000ea20000002500 */
[----:B-1----:R-:W-:Y:S01]  /*0040*/  IMAD.SHL.U32 R0, R0, 0x2, RZ ;  /* 0x0000000200007824 */ /* 0x002fe200078e00ff */
[----:B--2---:R-:W-:-:S04]  /*0050*/  SHF.R.S32.HI R3, RZ, 0x17, R5 ;  /* 0x00000017ff037819 */ /* 0x004fc80000011405 */
[----:B------:R-:W-:Y:S02]  /*0060*/  LOP3.LUT R0, R0, 0xfe, RZ, 0xc0, !PT ;  /* 0x000000fe00007812 */ /* 0x000fe400078ec0ff */
[----:B------:R-:W-:-:S03]  /*0070*/  SGXT R3, R3, 0x1 ;  /* 0x000000010303781a */ /* 0x000fc60000000200 */
[----:B------:R-:W-:Y:S02]  /*0080*/  IMAD R0, R5, 0x100, R0 ;  /* 0x0000010005007824 */ /* 0x000fe400078e0200 */
[----:B------:R-:W1:Y:S03]  /*0090*/  LDC.64 R4, c[0x0][0x220] ;  /* 0x00008800ff047b82 */ /* 0x000e660000000a00 */
[----:B------:R-:W-:-:S04]  /*00a0*/  LEA.HI R6, R3, R0, RZ, 0x6 ;  /* 0x0000000003067211 */ /* 0x000fc800078f30ff */
[--C-:B------:R-:W-:Y:S02]  /*00b0*/  SHF.R.S32.HI R2, RZ, 0x6, R6.reuse ;  /* 0x00000006ff027819 */ /* 0x100fe40000011406 */
[----:B------:R-:W-:-:S04]  /*00c0*/  SHF.R.S32.HI R3, RZ, 0x1f, R6 ;  /* 0x0000001fff037819 */ /* 0x000fc80000011406 */
[----:B------:R-:W-:Y:S02]  /*00d0*/  LEA.HI R7, R3, R2, RZ, 0x8 ;  /* 0x0000000203077211 */ /* 0x000fe400078f40ff */
[----:B------:R-:W-:Y:S02]  /*00e0*/  SHF.R.S32.HI R3, RZ, 0x1f, R0 ;  /* 0x0000001fff037819 */ /* 0x000fe40000011400 */
[----:B------:R-:W-:Y:S02]  /*00f0*/  LOP3.LUT R9, R7, 0xffffff00, RZ, 0xc0, !PT ;  /* 0xffffff0007097812 */ /* 0x000fe400078ec0ff */
[----:B------:R-:W-:-:S03]  /*0100*/  LEA.HI R7, R3, R0, RZ, 0x3 ;  /* 0x0000000003077211 */ /* 0x000fc600078f18ff */
[----:B------:R-:W-:Y:S01]  /*0110*/  IMAD.IADD R2, R2, 0x1, -R9 ;  /* 0x0000000102027824 */ /* 0x000fe200078e0a09 */
[----:B------:R-:W-:-:S03]  /*0120*/  SHF.R.S32.HI R8, RZ, 0x3, R7 ;  /* 0x00000003ff087819 */ /* 0x000fc60000011407 */
[----:B-1----:R-:W-:Y:S01]  /*0130*/  IMAD.WIDE R4, R2, 0x4, R4 ;  /* 0x0000000402047825 */ /* 0x002fe200078e0204 */
[----:B------:R-:W-:-:S04]  /*0140*/  LEA.HI R9, R8, R8, RZ, 0x3 ;  /* 0x0000000808097211 */ /* 0x000fc800078f18ff */
[----:B------:R1:W2:Y:S01]  /*0150*/  LDG.E.EL R3, desc[UR4][R4.64] ;  /* 0x0000000404037981 */ /* 0x0002a2000c2e1900 */
[----:B------:R-:W-:Y:S02]  /*0160*/  LOP3.LUT R9, R9, 0xfff8, RZ, 0xc0, !PT ;  /* 0x0000fff809097812 */ /* 0x000fe400078ec0ff */
[----:B------:R-:W-:-:S03]  /*0170*/  LOP3.LUT R14, R6, 0xffffffc0, RZ, 0xc0, !PT ;  /* 0xffffffc0060e7812 */ /* 0x000fc600078ec0ff */
[----:B------:R-:W-:Y:S01]  /*0180*/  IMAD.IADD R10, R8, 0x1, -R9 ;  /* 0x00000001080a7824 */ /* 0x000fe200078e0a09 */
[----:B-1----:R-:W1:Y:S04]  /*0190*/  LDC.64 R4, c[0x0][0x210] ;  /* 0x00008400ff047b82 */ /* 0x002e680000000a00 */
[----:B------:R-:W-:-:S04]  /*01a0*/  LOP3.LUT R9, R10, 0x80, RZ, 0xc0, !PT ;  /* 0x000000800a097812 */ /* 0x000fc800078ec0ff */
[----:B------:R-:W-:-:S04]  /*01b0*/  LEA.HI R9, R9, R10, RZ, 0x19 ;  /* 0x0000000a09097211 */ /* 0x000fc800078fc8ff */
[C---:B------:R-:W-:Y:S02]  /*01c0*/  LOP3.LUT R8, R9.reuse, 0xfe, RZ, 0xc0, !PT ;  /* 0x000000fe09087812 */ /* 0x040fe400078ec0ff */
[----:B------:R-:W-:-:S03]  /*01d0*/  PRMT R11, R9, 0x8880, RZ ;  /* 0x00008880090b7816 */ /* 0x000fc600000000ff */
[----:B------:R-:W-:Y:S01]  /*01e0*/  IMAD.MOV R13, RZ, RZ, -R8 ;  /* 0x000000ffff0d7224 */ /* 0x000fe200078e0a08 */
[----:B------:R-:W-:Y:S01]  /*01f0*/  SHF.R.S32.HI R11, RZ, 0x1, R11 ;  /* 0x00000001ff0b7819 */ /* 0x000fe2000001140b */
[----:B------:R-:W3:Y:S03]  /*0200*/  LDC.64 R8, c[0x0][0x218] ;  /* 0x00008600ff087b82 */ /* 0x000ee60000000a00 */
[----:B------:R-:W-:Y:S02]  /*0210*/  PRMT R13, R13, 0x7710, RZ ;  /* 0x000077100d0d7816 */ /* 0x000fe400000000ff */
[----:B------:R-:W-:-:S03]  /*0220*/  PRMT R15, R11, 0x9910, RZ ;  /* 0x000099100b0f7816 */ /* 0x000fc600000000ff */
[----:B------:R-:W-:Y:S01]  /*0230*/  IMAD.IADD R12, R10, 0x1, R13 ;  /* 0x000000010a0c7824 */ /* 0x000fe200078e020d */
[----:B------:R-:W-:Y:S01]  /*0240*/  LOP3.LUT R13, R7, 0xfffffff8, RZ, 0xc0, !PT ;  /* 0xfffffff8070d7812 */ /* 0x000fe200078ec0ff */
[----:B------:R-:W4:Y:S03]  /*0250*/  LDC.64 R10, c[0x0][0x228] ;  /* 0x00008a00ff0a7b82 */ /* 0x000f260000000a00 */
[----:B------:R-:W-:Y:S01]  /*0260*/  IADD3 R13, R14, R0, -R13 ;  /* 0x000000000e0d7210 */ /* 0x000fe20007ffe80d */
[----:B------:R-:W-:Y:S01]  /*0270*/  IMAD.MOV.U32 R14, RZ, RZ, R15 ;  /* 0x000000ffff0e7224 */ /* 0x000fe200078e000f */
[----:B------:R-:W-:-:S03]  /*0280*/  PRMT R12, R12, 0x8880, RZ ;  /* 0x000088800c0c7816 */ /* 0x000fc600000000ff */
[----:B------:R-:W5:Y:S01]  /*0290*/  LDC.64 R6, c[0x0][0x230] ;  /* 0x00008c00ff067b82 */ /* 0x000f620000000a00 */
[----:B------:R-:W-:-:S04]  /*02a0*/  IMAD R13, R14, 0x8, R13 ;  /* 0x000000080e0d7824 */ /* 0x000fc800078e020d */
[----:B------:R-:W-:Y:S02]  /*02b0*/  IMAD R13, R12, 0x20, R13 ;  /* 0x000000200c0d7824 */ /* 0x000fe400078e020d */
[----:B---3--:R-:W-:-:S04]  /*02c0*/  IMAD.WIDE R8, R2, 0x4, R8 ;  /* 0x0000000402087825 */ /* 0x008fc800078e0208 */
[----:B-1----:R-:W-:Y:S02]  /*02d0*/  IMAD.WIDE R4, R13, 0x4, R4 ;  /* 0x000000040d047825 */ /* 0x002fe400078e0204 */
[----:B------:R-:W3:Y:S04]  /*02e0*/  LDG.E.EL R8, desc[UR4][R8.64] ;  /* 0x0000000408087981 */ /* 0x000ee8000c2e1900 */
[----:B------:R-:W3:Y:S01]  /*02f0*/  LDG.E.64 R4, desc[UR4][R4.64] ;  /* 0x0000000404047981 */ /* 0x000ee2000c1e1b00 */
[----:B----4-:R-:W-:-:S04]  /*0300*/  IMAD.WIDE R10, R2, 0x4, R10 ;  /* 0x00000004020a7825 */ /* 0x010fc800078e020a */
[----:B-----5:R-:W-:Y:S02]  /*0310*/  IMAD.WIDE R6, R2, 0x4, R6 ;  /* 0x0000000402067825 */ /* 0x020fe400078e0206 */
[----:B------:R-:W4:Y:S04]  /*0320*/  LDG.E.EL R10, desc[UR4][R10.64] ;  /* 0x000000040a0a7981 */ /* 0x000f28000c2e1900 */
[----:B------:R-:W4:Y:S01]  /*0330*/  LDG.E.EL R7, desc[UR4][R6.64] ;  /* 0x0000000406077981 */ /* 0x000f22000c2e1900 */
[----:B------:R-:W-:Y:S02]  /*0340*/  IMAD.MOV.U32 R14, RZ, RZ, 0x3e800000 ;  /* 0x3e800000ff0e7424 */ /* 0x000fe400078e00ff */
[----:B--2---:R-:W-:Y:S02]  /*0350*/  FADD R12, R3, 9.9999997473787516356e-06 ;  /* 0x3727c5ac030c7421 */ /* 0x004fe40000000000 */
[----:B------:R-:W1:Y:S02]  /*0360*/  LDC.64 R2, c[0x0][0x238] ;  /* 0x00008e00ff027b82 */ /* 0x000e640000000a00 */
[----:B------:R-:W2:Y:S02]  /*0370*/  MUFU.SQRT R13, R12 ;  /* 0x0000000c000d7308 */ /* 0x000ea40000002000 */
[----:B--2---:R-:W-:-:S02]  /*0380*/  FSETP.GT.AND P0, PT, R13, 8.50705917302346158658e+37, PT ;  /* 0x7e8000000d00780b */ /* 0x004fc40003f04000 */
[----:B------:R-:W-:Y:S02]  /*0390*/  FSETP.GEU.AND P1, PT, R13, 1.175494350822287508e-38, PT ;  /* 0x008000000d00780b */ /* 0x000fe40003f2e000 */
[----:B------:R-:W-:Y:S01]  /*03a0*/  FSEL R14, R14, 1, P0 ;  /* 0x3f8000000e0e7808 */ /* 0x000fe20000000000 */
[----:B-1----:R-:W-:-:S08]  /*03b0*/  IMAD.WIDE R2, R0, 0x4, R2 ;  /* 0x0000000400027825 */ /* 0x002fd000078e0202 */
[----:B------:R-:W-:Y:S02]  /*03c0*/  @P0 FMUL R13, R13, 0.25 ;  /* 0x3e8000000d0d0820 */ /* 0x000fe40000400000 */
[----:B------:R-:W-:Y:S02]  /*03d0*/  @!P1 FMUL R14, R14, 16777216 ;  /* 0x4b8000000e0e9820 */ /* 0x000fe40000400000 */
[----:B------:R-:W-:-:S06]  /*03e0*/  @!P1 FMUL R13, R13, 16777216 ;  /* 0x4b8000000d0d9820 */ /* 0x000fcc0000400000 */
[----:B------:R-:W1:Y:S02]  /*03f0*/  MUFU.RCP R13, R13 ;  /* 0x0000000d000d7308 */ /* 0x000e640000001000 */
[----:B-1----:R-:W-:Y:S01]  /*0400*/  FMUL R14, R13, R14 ;  /* 0x0000000e0d0e7220 */ /* 0x002fe20000400000 */
[--C-:B---3--:R-:W-:Y:S01]  /*0410*/  FADD R4, R4, -R8.reuse ;  /* 0x8000000804047221 */ /* 0x108fe20000000000 */
[----:B------:R-:W-:-:S03]  /*0420*/  FADD R5, R5, -R8 ;  /* 0x8000000805057221 */ /* 0x000fc60000000000 */
[-C--:B------:R-:W-:Y:S01]  /*0430*/  FMUL R4, R4, R14.reuse ;  /* 0x0000000e04047220 */ /* 0x080fe20000400000 */
[----:B------:R-:W-:-:S03]  /*0440*/  FMUL R14, R5, R14 ;  /* 0x0000000e050e7220 */ /* 0x000fc60000400000 */
[C-C-:B----4-:R-:W-:Y:S01]  /*0450*/  FFMA R4, R10.reuse, R4, R7.reuse ;  /* 0x000000040a047223 */ /* 0x150fe20000000007 */
[----:B------:R-:W-:-:S04]  /*0460*/  FFMA R14, R10, R14, R7 ;  /* 0x0000000e0a0e7223 */ /* 0x000fc80000000007 */
[----:B------:R-:W-:Y:S02]  /*0470*/  FSETP.GEU.AND P0, PT, R4, RZ, PT ;  /* 0x000000ff0400720b */ /* 0x000fe40003f0e000 */
[----:B------:R-:W-:Y:S02]  /*0480*/  FSETP.GEU.AND P1, PT, R14, RZ, PT ;  /* 0x000000ff0e00720b */ /* 0x000fe40003f2e000 */
[----:B------:R-:W-:Y:S02]  /*0490*/  FSEL R4, R4, RZ, P0 ;  /* 0x000000ff04047208 */ /* 0x000fe40000000000 */
[----:B------:R-:W-:-:S05]  /*04a0*/  FSEL R5, R14, RZ, P1 ;  /* 0x000000ff0e057208 */ /* 0x000fca0000800000 */
[----:B------:R-:W-:Y:S01]  /*04b0*/  STG.E.64 desc[UR4][R2.64], R4 ;  /* 0x0000000402007986 */ /* 0x000fe2000c101b04 */
[----:B------:R-:W-:Y:S05]  /*04c0*/  EXIT ;  /* 0x000000000000794d */ /* 0x000fea0003800000 */
.L_x_0:
[----:B------:R-:W-:-:S00]  /*04d0*/  BRA `(.L_x_0) ;  /* 0xfffffffc00fc7947 */ /* 0x000fc0000383ffff */
[----:B------:R-:W-:-:S00]  /*04e0*/  NOP ;  /* 0x0000000000007918 */ /* 0x000fc00000000000 */
        /* <DEDUP_REMOVED lines=9> */
.L_x_1:


//--------------------- .nv.global.init           --------------------------
	.section	.nv.global.init,"aw",@progbits
.nv.global.init:
	.type		_$_str,@object
	.size		_$_str,(_$_str_$_2 - _$_str)
_$_str:
        /*0000*/ 	.byte	0x5f, 0x5f, 0x43, 0x55, 0x44, 0x41, 0x5f, 0x46, 0x54, 0x5a, 0x00
	.type		_$_str_$_2,@object
	.size		_$_str_$_2,(.L_1 - _$_str_$_2)
_$_str_$_2:
        /*000b*/ 	.byte	0x5f, 0x5f, 0x43, 0x55, 0x44, 0x41, 0x5f, 0x50, 0x52, 0x45, 0x43, 0x5f, 0x53, 0x51, 0x52, 0x54
        /*001b*/ 	.byte	0x00
.L_1:


//--------------------- .nv.constant0.triton_poi_fused__native_batch_norm_legit_no_training_relu_30 --------------------------
	.section	.nv.constant0.triton_poi_fused__native_batch_norm_legit_no_training_relu_30,"a",@progbits
	.sectionflags	@""
	.align	4
.nv.constant0.triton_poi_fused__native_batch_norm_legit_no_training_relu_30:
	.zero		580
